//
// Generated by NVIDIA NVVM Compiler
//
// Compiler Build ID: CL-36424714
// Cuda compilation tools, release 13.0, V13.0.88
// Based on NVVM 20.0.0
//

.version 9.0
.target sm_100
.address_size 64

	// .globl	_Z17MatrixMulFunctioniiiPfS_S_

.visible .entry _Z17MatrixMulFunctioniiiPfS_S_(
	.param .u32 _Z17MatrixMulFunctioniiiPfS_S__param_0,
	.param .u32 _Z17MatrixMulFunctioniiiPfS_S__param_1,
	.param .u32 _Z17MatrixMulFunctioniiiPfS_S__param_2,
	.param .u64 .ptr .align 1 _Z17MatrixMulFunctioniiiPfS_S__param_3,
	.param .u64 .ptr .align 1 _Z17MatrixMulFunctioniiiPfS_S__param_4,
	.param .u64 .ptr .align 1 _Z17MatrixMulFunctioniiiPfS_S__param_5
)
{
	.reg .pred 	%p<13>;
	.reg .b32 	%r<44>;
	.reg .b32 	%f<68>;
	.reg .b64 	%rd<40>;

	ld.param.u32 	%r20, [_Z17MatrixMulFunctioniiiPfS_S__param_0];
	ld.param.u32 	%r21, [_Z17MatrixMulFunctioniiiPfS_S__param_1];
	ld.param.u32 	%r22, [_Z17MatrixMulFunctioniiiPfS_S__param_2];
	ld.param.u64 	%rd5, [_Z17MatrixMulFunctioniiiPfS_S__param_3];
	ld.param.u64 	%rd6, [_Z17MatrixMulFunctioniiiPfS_S__param_4];
	ld.param.u64 	%rd4, [_Z17MatrixMulFunctioniiiPfS_S__param_5];
	cvta.to.global.u64 	%rd1, %rd6;
	cvta.to.global.u64 	%rd2, %rd5;
	mov.u32 	%r23, %ctaid.y;
	mov.u32 	%r24, %ntid.y;
	mov.u32 	%r25, %tid.y;
	mad.lo.s32 	%r1, %r23, %r24, %r25;
	mov.u32 	%r26, %ctaid.x;
	mov.u32 	%r27, %ntid.x;
	mov.u32 	%r28, %tid.x;
	mad.lo.s32 	%r2, %r26, %r27, %r28;
	setp.ge.s32 	%p1, %r1, %r20;
	setp.ge.s32 	%p2, %r2, %r22;
	or.pred  	%p3, %p1, %p2;
	@%p3 bra 	$L__BB0_14;
	setp.lt.s32 	%p4, %r21, 1;
	mov.f32 	%f67, 0f00000000;
	@%p4 bra 	$L__BB0_13;
	mul.lo.s32 	%r3, %r1, %r20;
	and.b32  	%r4, %r21, 7;
	setp.lt.u32 	%p5, %r21, 8;
	mov.f32 	%f67, 0f00000000;
	mov.b32 	%r42, 0;
	@%p5 bra 	$L__BB0_5;
	and.b32  	%r42, %r21, 2147483640;
	neg.s32 	%r40, %r42;
	shl.b32 	%r7, %r22, 3;
	add.s64 	%rd3, %rd2, 16;
	mov.f32 	%f67, 0f00000000;
	mul.wide.s32 	%rd11, %r22, 4;
	mov.u32 	%r38, %r3;
	mov.u32 	%r39, %r2;
$L__BB0_4:
	.pragma "nounroll";
	mul.wide.s32 	%rd7, %r38, 4;
	add.s64 	%rd8, %rd3, %rd7;
	ld.global.f32 	%f17, [%rd8+-16];
	mul.wide.s32 	%rd9, %r39, 4;
	add.s64 	%rd10, %rd1, %rd9;
	ld.global.f32 	%f18, [%rd10];
	fma.rn.f32 	%f19, %f17, %f18, %f67;
	ld.global.f32 	%f20, [%rd8+-12];
	add.s64 	%rd12, %rd10, %rd11;
	ld.global.f32 	%f21, [%rd12];
	fma.rn.f32 	%f22, %f20, %f21, %f19;
	ld.global.f32 	%f23, [%rd8+-8];
	add.s64 	%rd13, %rd12, %rd11;
	ld.global.f32 	%f24, [%rd13];
	fma.rn.f32 	%f25, %f23, %f24, %f22;
	ld.global.f32 	%f26, [%rd8+-4];
	add.s64 	%rd14, %rd13, %rd11;
	ld.global.f32 	%f27, [%rd14];
	fma.rn.f32 	%f28, %f26, %f27, %f25;
	ld.global.f32 	%f29, [%rd8];
	add.s64 	%rd15, %rd14, %rd11;
	ld.global.f32 	%f30, [%rd15];
	fma.rn.f32 	%f31, %f29, %f30, %f28;
	ld.global.f32 	%f32, [%rd8+4];
	add.s64 	%rd16, %rd15, %rd11;
	ld.global.f32 	%f33, [%rd16];
	fma.rn.f32 	%f34, %f32, %f33, %f31;
	ld.global.f32 	%f35, [%rd8+8];
	add.s64 	%rd17, %rd16, %rd11;
	ld.global.f32 	%f36, [%rd17];
	fma.rn.f32 	%f37, %f35, %f36, %f34;
	ld.global.f32 	%f38, [%rd8+12];
	add.s64 	%rd18, %rd17, %rd11;
	ld.global.f32 	%f39, [%rd18];
	fma.rn.f32 	%f67, %f38, %f39, %f37;
	add.s32 	%r40, %r40, 8;
	add.s32 	%r39, %r39, %r7;
	add.s32 	%r38, %r38, 8;
	setp.ne.s32 	%p6, %r40, 0;
	@%p6 bra 	$L__BB0_4;
$L__BB0_5:
	setp.eq.s32 	%p7, %r4, 0;
	@%p7 bra 	$L__BB0_13;
	and.b32  	%r15, %r21, 3;
	setp.lt.u32 	%p8, %r4, 4;
	@%p8 bra 	$L__BB0_8;
	add.s32 	%r30, %r42, %r3;
	mul.wide.s32 	%rd19, %r30, 4;
	add.s64 	%rd20, %rd2, %rd19;
	ld.global.f32 	%f41, [%rd20];
	mad.lo.s32 	%r31, %r42, %r22, %r2;
	mul.wide.s32 	%rd21, %r31, 4;
	add.s64 	%rd22, %rd1, %rd21;
	ld.global.f32 	%f42, [%rd22];
	fma.rn.f32 	%f43, %f41, %f42, %f67;
	ld.global.f32 	%f44, [%rd20+4];
	mul.wide.s32 	%rd23, %r22, 4;
	add.s64 	%rd24, %rd22, %rd23;
	ld.global.f32 	%f45, [%rd24];
	fma.rn.f32 	%f46, %f44, %f45, %f43;
	ld.global.f32 	%f47, [%rd20+8];
	add.s64 	%rd25, %rd24, %rd23;
	ld.global.f32 	%f48, [%rd25];
	fma.rn.f32 	%f49, %f47, %f48, %f46;
	ld.global.f32 	%f50, [%rd20+12];
	add.s64 	%rd26, %rd25, %rd23;
	ld.global.f32 	%f51, [%rd26];
	fma.rn.f32 	%f67, %f50, %f51, %f49;
	add.s32 	%r42, %r42, 4;
$L__BB0_8:
	setp.eq.s32 	%p9, %r15, 0;
	@%p9 bra 	$L__BB0_13;
	setp.eq.s32 	%p10, %r15, 1;
	@%p10 bra 	$L__BB0_11;
	add.s32 	%r32, %r42, %r3;
	mul.wide.s32 	%rd27, %r32, 4;
	add.s64 	%rd28, %rd2, %rd27;
	ld.global.f32 	%f53, [%rd28];
	mad.lo.s32 	%r33, %r42, %r22, %r2;
	mul.wide.s32 	%rd29, %r33, 4;
	add.s64 	%rd30, %rd1, %rd29;
	ld.global.f32 	%f54, [%rd30];
	fma.rn.f32 	%f55, %f53, %f54, %f67;
	ld.global.f32 	%f56, [%rd28+4];
	mul.wide.s32 	%rd31, %r22, 4;
	add.s64 	%rd32, %rd30, %rd31;
	ld.global.f32 	%f57, [%rd32];
	fma.rn.f32 	%f67, %f56, %f57, %f55;
	add.s32 	%r42, %r42, 2;
$L__BB0_11:
	and.b32  	%r34, %r21, 1;
	setp.eq.b32 	%p11, %r34, 1;
	not.pred 	%p12, %p11;
	@%p12 bra 	$L__BB0_13;
	add.s32 	%r35, %r42, %r3;
	mul.wide.s32 	%rd33, %r35, 4;
	add.s64 	%rd34, %rd2, %rd33;
	ld.global.f32 	%f58, [%rd34];
	mad.lo.s32 	%r36, %r42, %r22, %r2;
	mul.wide.s32 	%rd35, %r36, 4;
	add.s64 	%rd36, %rd1, %rd35;
	ld.global.f32 	%f59, [%rd36];
	fma.rn.f32 	%f67, %f58, %f59, %f67;
$L__BB0_13:
	mad.lo.s32 	%r37, %r21, %r1, %r2;
	cvta.to.global.u64 	%rd37, %rd4;
	mul.wide.s32 	%rd38, %r37, 4;
	add.s64 	%rd39, %rd37, %rd38;
	st.global.f32 	[%rd39], %f67;
$L__BB0_14:
	ret;

}


// ===== COMPILED SASS (sm_100) =====

	.target	sm_100

	.elftype	@"ET_EXEC"


//--------------------- .note.nv.tkinfo           --------------------------
	.section	.note.nv.tkinfo,"",@"SHT_NOTE"
	.sectionflags	@"SHF_NOTE_NV_TKINFO"
	.tkinfo
        /*0018*/ 	.word	0x00000002
        /*0030*/ 	.string	""
        /*0030*/ 	.string	"ptxas"
        /*0030*/ 	.string	"Cuda compilation tools, release 13.0, V13.0.88"
        /*0030*/ 	.string	"Build cuda_13.0.r13.0/compiler.36424714_0"
        /*0030*/ 	.string	"-arch sm_100 -m 64 "



//--------------------- .note.nv.cuinfo           --------------------------
	.section	.note.nv.cuinfo,"",@"SHT_NOTE"
	.sectionflags	@"SHF_NOTE_NV_CUINFO"
        /*0018*/ 	.short	0x0002
        /*001a*/ 	.short	0x0064
        /*001c*/ 	.short	0x0082
	.zero		2


//--------------------- .nv.info                  --------------------------
	.section	.nv.info,"",@"SHT_CUDA_INFO"
	.align	4


	//----- nvinfo : EIATTR_REGCOUNT
	.align		4
        /*0000*/ 	.byte	0x04, 0x2f
        /*0002*/ 	.short	(.L_1 - .L_0)
	.align		4
.L_0:
        /*0004*/ 	.word	index@(_Z17MatrixMulFunctioniiiPfS_S_)
        /*0008*/ 	.word	0x00000020


	//----- nvinfo : EIATTR_FRAME_SIZE
	.align		4
.L_1:
        /*000c*/ 	.byte	0x04, 0x11
        /*000e*/ 	.short	(.L_3 - .L_2)
	.align		4
.L_2:
        /*0010*/ 	.word	index@(_Z17MatrixMulFunctioniiiPfS_S_)
        /*0014*/ 	.word	0x00000000


	//----- nvinfo : EIATTR_MIN_STACK_SIZE
	.align		4
.L_3:
        /*0018*/ 	.byte	0x04, 0x12
        /*001a*/ 	.short	(.L_5 - .L_4)
	.align		4
.L_4:
        /*001c*/ 	.word	index@(_Z17MatrixMulFunctioniiiPfS_S_)
        /*0020*/ 	.word	0x00000000
.L_5:


//--------------------- .nv.compat                --------------------------
	.section	.nv.compat,"",@"SHT_CUDA_COMPAT_INFO"
	.align	4
        /*0000*/ 	.byte	0x02, 0x09, 0x00, 0x00, 0x02, 0x02, 0x01, 0x00, 0x02, 0x05, 0x05, 0x00, 0x03, 0x07, 0x01, 0x01
        /*0010*/ 	.byte	0x02, 0x03, 0x00, 0x00, 0x02, 0x06, 0x01, 0x00, 0x04, 0x0b, 0x08, 0x00, 0x09, 0x00, 0x00, 0x00
        /*0020*/ 	.byte	0x00, 0x00, 0x00, 0x00


//--------------------- .nv.info._Z17MatrixMulFunctioniiiPfS_S_ --------------------------
	.section	.nv.info._Z17MatrixMulFunctioniiiPfS_S_,"",@"SHT_CUDA_INFO"
	.sectionflags	@""
	.align	4


	//----- nvinfo : EIATTR_CUDA_API_VERSION
	.align		4
        /*0000*/ 	.byte	0x04, 0x37
        /*0002*/ 	.short	(.L_7 - .L_6)
.L_6:
        /*0004*/ 	.word	0x00000082


	//----- nvinfo : EIATTR_KPARAM_INFO
	.align		4
.L_7:
        /*0008*/ 	.byte	0x04, 0x17
        /*000a*/ 	.short	(.L_9 - .L_8)
.L_8:
        /*000c*/ 	.word	0x00000000
        /*0010*/ 	.short	0x0005
        /*0012*/ 	.short	0x0020
        /*0014*/ 	.byte	0x00, 0xf5, 0x21, 0x00


	//----- nvinfo : EIATTR_KPARAM_INFO
	.align		4
.L_9:
        /*0018*/ 	.byte	0x04, 0x17
        /*001a*/ 	.short	(.L_11 - .L_10)
.L_10:
        /*001c*/ 	.word	0x00000000
        /*0020*/ 	.short	0x0004
        /*0022*/ 	.short	0x0018
        /*0024*/ 	.byte	0x00, 0xf5, 0x21, 0x00


	//----- nvinfo : EIATTR_KPARAM_INFO
	.align		4
.L_11:
        /*0028*/ 	.byte	0x04, 0x17
        /*002a*/ 	.short	(.L_13 - .L_12)
.L_12:
        /*002c*/ 	.word	0x00000000
        /*0030*/ 	.short	0x0003
        /*0032*/ 	.short	0x0010
        /*0034*/ 	.byte	0x00, 0xf5, 0x21, 0x00


	//----- nvinfo : EIATTR_KPARAM_INFO
	.align		4
.L_13:
        /*0038*/ 	.byte	0x04, 0x17
        /*003a*/ 	.short	(.L_15 - .L_14)
.L_14:
        /*003c*/ 	.word	0x00000000
        /*0040*/ 	.short	0x0002
        /*0042*/ 	.short	0x0008
        /*0044*/ 	.byte	0x00, 0xf0, 0x11, 0x00


	//----- nvinfo : EIATTR_KPARAM_INFO
	.align		4
.L_15:
        /*0048*/ 	.byte	0x04, 0x17
        /*004a*/ 	.short	(.L_17 - .L_16)
.L_16:
        /*004c*/ 	.word	0x00000000
        /*0050*/ 	.short	0x0001
        /*0052*/ 	.short	0x0004
        /*0054*/ 	.byte	0x00, 0xf0, 0x11, 0x00


	//----- nvinfo : EIATTR_KPARAM_INFO
	.align		4
.L_17:
        /*0058*/ 	.byte	0x04, 0x17
        /*005a*/ 	.short	(.L_19 - .L_18)
.L_18:
        /*005c*/ 	.word	0x00000000
        /*0060*/ 	.short	0x0000
        /*0062*/ 	.short	0x0000
        /*0064*/ 	.byte	0x00, 0xf0, 0x11, 0x00


	//----- nvinfo : EIATTR_SPARSE_MMA_MASK
	.align		4
.L_19:
        /*0068*/ 	.byte	0x03, 0x50
        /*006a*/ 	.short	0x0000


	//----- nvinfo : EIATTR_MAXREG_COUNT
	.align		4
        /*006c*/ 	.byte	0x03, 0x1b
        /*006e*/ 	.short	0x00ff


	//----- nvinfo : EIATTR_MERCURY_ISA_VERSION
	.align		4
        /*0070*/ 	.byte	0x03, 0x5f
        /*0072*/ 	.short	0x0101


	//----- nvinfo : EIATTR_VRC_CTA_INIT_COUNT
	.align		4
        /*0074*/ 	.byte	0x02, 0x4a
	.zero		1
	.zero		1


	//----- nvinfo : EIATTR_EXIT_INSTR_OFFSETS
	.align		4
        /*0078*/ 	.byte	0x04, 0x1c
        /*007a*/ 	.short	(.L_21 - .L_20)


	//   ....[0]....
.L_20:
        /*007c*/ 	.word	0x000000d0


	//   ....[1]....
        /*0080*/ 	.word	0x00000850


	//----- nvinfo : EIATTR_CBANK_PARAM_SIZE
	.align		4
.L_21:
        /*0084*/ 	.byte	0x03, 0x19
        /*0086*/ 	.short	0x0028


	//----- nvinfo : EIATTR_PARAM_CBANK
	.align		4
        /*0088*/ 	.byte	0x04, 0x0a
        /*008a*/ 	.short	(.L_23 - .L_22)
	.align		4
.L_22:
        /*008c*/ 	.word	index@(.nv.constant0._Z17MatrixMulFunctioniiiPfS_S_)
        /*0090*/ 	.short	0x0380
        /*0092*/ 	.short	0x0028


	//----- nvinfo : EIATTR_SW_WAR
	.align		4
.L_23:
        /*0094*/ 	.byte	0x04, 0x36
        /*0096*/ 	.short	(.L_25 - .L_24)
.L_24:
        /*0098*/ 	.word	0x00000008
.L_25:


//--------------------- .nv.callgraph             --------------------------
	.section	.nv.callgraph,"",@"SHT_CUDA_CALLGRAPH"
	.align	4
	.sectionentsize	8
	.align		4
        /*0000*/ 	.word	0x00000000
	.align		4
        /*0004*/ 	.word	0xffffffff
	.align		4
        /*0008*/ 	.word	0x00000000
	.align		4
        /*000c*/ 	.word	0xfffffffe
	.align		4
        /*0010*/ 	.word	0x00000000
	.align		4
        /*0014*/ 	.word	0xfffffffd
	.align		4
        /*0018*/ 	.word	0x00000000
	.align		4
        /*001c*/ 	.word	0xfffffffc


//--------------------- .text._Z17MatrixMulFunctioniiiPfS_S_ --------------------------
	.section	.text._Z17MatrixMulFunctioniiiPfS_S_,"ax",@progbits
	.align	128
        .global         _Z17MatrixMulFunctioniiiPfS_S_
        .type           _Z17MatrixMulFunctioniiiPfS_S_,@function
        .size           _Z17MatrixMulFunctioniiiPfS_S_,(.L_x_5 - _Z17MatrixMulFunctioniiiPfS_S_)
        .other          _Z17MatrixMulFunctioniiiPfS_S_,@"STO_CUDA_ENTRY STV_DEFAULT"
_Z17MatrixMulFunctioniiiPfS_S_:
.text._Z17MatrixMulFunctioniiiPfS_S_:
[----:B------:R-:W-:Y:S01]  /*0000*/  LDC R1, c[0x0][0x37c] ;  /* 0x0000df00ff017b82 */ /* 0x000fe20000000800 */
[----:B------:R-:W0:Y:S07]  /*0010*/  S2R R3, SR_TID.X ;  /* 0x0000000000037919 */ /* 0x000e2e0000002100 */
[----:B------:R-:W1:Y:S01]  /*0020*/  LDC R17, c[0x0][0x364] ;  /* 0x0000d900ff117b82 */ /* 0x000e620000000800 */
[----:B------:R-:W2:Y:S01]  /*0030*/  LDCU UR8, c[0x0][0x380] ;  /* 0x00007000ff0877ac */ /* 0x000ea20008000800 */
[----:B------:R-:W1:Y:S06]  /*0040*/  S2R R2, SR_TID.Y ;  /* 0x0000000000027919 */ /* 0x000e6c0000002200 */
[----:B------:R-:W0:Y:S08]  /*0050*/  S2UR UR5, SR_CTAID.X ;  /* 0x00000000000579c3 */ /* 0x000e300000002500 */
[----:B------:R-:W0:Y:S08]  /*0060*/  LDC R0, c[0x0][0x360] ;  /* 0x0000d800ff007b82 */ /* 0x000e300000000800 */
[----:B------:R-:W1:Y:S08]  /*0070*/  S2UR UR4, SR_CTAID.Y ;  /* 0x00000000000479c3 */ /* 0x000e700000002600 */
[----:B------:R-:W3:Y:S01]  /*0080*/  LDC R15, c[0x0][0x388] ;  /* 0x0000e200ff0f7b82 */ /* 0x000ee20000000800 */
[----:B0-----:R-:W-:-:S02]  /*0090*/  IMAD R0, R0, UR5, R3 ;  /* 0x0000000500007c24 */ /* 0x001fc4000f8e0203 */
[----:B-1----:R-:W-:-:S03]  /*00a0*/  IMAD R17, R17, UR4, R2 ;  /* 0x0000000411117c24 */ /* 0x002fc6000f8e0202 */
[----:B---3--:R-:W-:-:S04]  /*00b0*/  ISETP.GE.AND P0, PT, R0, R15, PT ;  /* 0x0000000f0000720c */ /* 0x008fc80003f06270 */
[----:B--2---:R-:W-:-:S13]  /*00c0*/  ISETP.GE.OR P0, PT, R17, UR8, P0 ;  /* 0x0000000811007c0c */ /* 0x004fda0008706670 */
[----:B------:R-:W-:Y:S05]  /*00d0*/  @P0 EXIT ;  /* 0x000000000000094d */ /* 0x000fea0003800000 */
[----:B------:R-:W0:Y:S01]  /*00e0*/  LDC R14, c[0x0][0x384] ;  /* 0x0000e100ff0e7b82 */ /* 0x000e220000000800 */
[----:B------:R-:W1:Y:S01]  /*00f0*/  LDCU.64 UR6, c[0x0][0x358] ;  /* 0x00006b00ff0677ac */ /* 0x000e620008000a00 */
[----:B------:R-:W-:Y:S01]  /*0100*/  HFMA2 R26, -RZ, RZ, 0, 0 ;  /* 0x00000000ff1a7431 */ /* 0x000fe200000001ff */
[----:B0-----:R-:W-:-:S13]  /*0110*/  ISETP.GE.AND P0, PT, R14, 0x1, PT ;  /* 0x000000010e00780c */ /* 0x001fda0003f06270 */
[----:B-1----:R-:W-:Y:S05]  /*0120*/  @!P0 BRA `(.L_x_0) ;  /* 0x0000000400b88947 */ /* 0x002fea0003800000 */
[C---:B------:R-:W-:Y:S01]  /*0130*/  ISETP.GE.U32.AND P1, PT, R14.reuse, 0x8, PT ;  /* 0x000000080e00780c */ /* 0x040fe20003f26070 */
[----:B------:R-:W-:Y:S01]  /*0140*/  IMAD R18, R17, UR8, RZ ;  /* 0x0000000811127c24 */ /* 0x000fe2000f8e02ff */
[----:B------:R-:W-:Y:S02]  /*0150*/  LOP3.LUT R25, R14, 0x7, RZ, 0xc0, !PT ;  /* 0x000000070e197812 */ /* 0x000fe400078ec0ff */
[----:B------:R-:W-:Y:S02]  /*0160*/  MOV R26, RZ ;  /* 0x000000ff001a7202 */ /* 0x000fe40000000f00 */
[----:B------:R-:W-:Y:S02]  /*0170*/  ISETP.NE.AND P0, PT, R25, RZ, PT ;  /* 0x000000ff1900720c */ /* 0x000fe40003f05270 */
[----:B------:R-:W-:-:S05]  /*0180*/  MOV R19, RZ ;  /* 0x000000ff00137202 */ /* 0x000fca0000000f00 */
[----:B------:R-:W-:Y:S06]  /*0190*/  @!P1 BRA `(.L_x_1) ;  /* 0x0000000000c49947 */ /* 0x000fec0003800000 */
[----:B------:R-:W0:Y:S01]  /*01a0*/  LDCU.64 UR4, c[0x0][0x390] ;  /* 0x00007200ff0477ac */ /* 0x000e220008000a00 */
[----:B------:R-:W-:Y:S02]  /*01b0*/  LOP3.LUT R19, R14, 0x7ffffff8, RZ, 0xc0, !PT ;  /* 0x7ffffff80e137812 */ /* 0x000fe400078ec0ff */
[----:B------:R-:W-:Y:S02]  /*01c0*/  MOV R26, RZ ;  /* 0x000000ff001a7202 */ /* 0x000fe40000000f00 */
[----:B------:R-:W-:Y:S02]  /*01d0*/  MOV R16, R18 ;  /* 0x0000001200107202 */ /* 0x000fe40000000f00 */
[----:B------:R-:W-:Y:S02]  /*01e0*/  MOV R22, R0 ;  /* 0x0000000000167202 */ /* 0x000fe40000000f00 */
[----:B------:R-:W-:Y:S01]  /*01f0*/  IADD3 R20, PT, PT, -R19, RZ, RZ ;  /* 0x000000ff13147210 */ /* 0x000fe20007ffe1ff */
[----:B0-----:R-:W-:-:S04]  /*0200*/  UIADD3 UR4, UP0, UPT, UR4, 0x10, URZ ;  /* 0x0000001004047890 */ /* 0x001fc8000ff1e0ff */
[----:B------:R-:W-:-:S12]  /*0210*/  UIADD3.X UR5, UPT, UPT, URZ, UR5, URZ, UP0, !UPT ;  /* 0x00000005ff057290 */ /* 0x000fd800087fe4ff */
.L_x_2:
[----:B------:R-:W0:Y:S01]  /*0220*/  LDC.64 R12, c[0x0][0x398] ;  /* 0x0000e600ff0c7b82 */ /* 0x000e220000000a00 */
[----:B------:R-:W-:Y:S02]  /*0230*/  MOV R2, UR4 ;  /* 0x0000000400027c02 */ /* 0x000fe40008000f00 */
[----:B------:R-:W-:-:S03]  /*0240*/  MOV R3, UR5 ;  /* 0x0000000500037c02 */ /* 0x000fc60008000f00 */
[----:B------:R-:W-:-:S05]  /*0250*/  IMAD.WIDE R2, R16, 0x4, R2 ;  /* 0x0000000410027825 */ /* 0x000fca00078e0202 */
[----:B------:R-:W2:Y:S04]  /*0260*/  LDG.E R21, desc[UR6][R2.64+-0x10] ;  /* 0xfffff00602157981 */ /* 0x000ea8000c1e1900 */
[----:B------:R-:W3:Y:S04]  /*0270*/  LDG.E R23, desc[UR6][R2.64+-0xc] ;  /* 0xfffff40602177981 */ /* 0x000ee8000c1e1900 */
[----:B------:R-:W4:Y:S01]  /*0280*/  LDG.E R29, desc[UR6][R2.64+-0x8] ;  /* 0xfffff806021d7981 */ /* 0x000f22000c1e1900 */
[----:B0-----:R-:W-:-:S05]  /*0290*/  IMAD.WIDE R12, R22, 0x4, R12 ;  /* 0x00000004160c7825 */ /* 0x001fca00078e020c */
[----:B------:R0:W2:Y:S01]  /*02a0*/  LDG.E R24, desc[UR6][R12.64] ;  /* 0x000000060c187981 */ /* 0x0000a2000c1e1900 */
[----:B------:R-:W-:-:S04]  /*02b0*/  IMAD.WIDE R10, R15, 0x4, R12 ;  /* 0x000000040f0a7825 */ /* 0x000fc800078e020c */
[C---:B------:R-:W-:Y:S02]  /*02c0*/  IMAD.WIDE R4, R15.reuse, 0x4, R10 ;  /* 0x000000040f047825 */ /* 0x040fe400078e020a */
[----:B------:R-:W3:Y:S02]  /*02d0*/  LDG.E R10, desc[UR6][R10.64] ;  /* 0x000000060a0a7981 */ /* 0x000ee4000c1e1900 */
[C---:B------:R-:W-:Y:S02]  /*02e0*/  IMAD.WIDE R6, R15.reuse, 0x4, R4 ;  /* 0x000000040f067825 */ /* 0x040fe400078e0204 */
[----:B------:R1:W4:Y:S02]  /*02f0*/  LDG.E R28, desc[UR6][R4.64] ;  /* 0x00000006041c7981 */ /* 0x000324000c1e1900 */
[C---:B------:R-:W-:Y:S02]  /*0300*/  IMAD.WIDE R8, R15.reuse, 0x4, R6 ;  /* 0x000000040f087825 */ /* 0x040fe400078e0206 */
[----:B------:R-:W5:Y:S02]  /*0310*/  LDG.E R6, desc[UR6][R6.64] ;  /* 0x0000000606067981 */ /* 0x000f64000c1e1900 */
[----:B0-----:R-:W-:-:S05]  /*0320*/  IMAD.WIDE R12, R15, 0x4, R8 ;  /* 0x000000040f0c7825 */ /* 0x001fca00078e0208 */
[----:B------:R-:W5:Y:S04]  /*0330*/  LDG.E R11, desc[UR6][R12.64] ;  /* 0x000000060c0b7981 */ /* 0x000f68000c1e1900 */
[----:B------:R-:W5:Y:S04]  /*0340*/  LDG.E R7, desc[UR6][R8.64] ;  /* 0x0000000608077981 */ /* 0x000f68000c1e1900 */
[----:B------:R-:W5:Y:S04]  /*0350*/  LDG.E R9, desc[UR6][R2.64+-0x4] ;  /* 0xfffffc0602097981 */ /* 0x000f68000c1e1900 */
[----:B------:R-:W5:Y:S01]  /*0360*/  LDG.E R8, desc[UR6][R2.64+0x8] ;  /* 0x0000080602087981 */ /* 0x000f62000c1e1900 */
[----:B--2---:R-:W-:Y:S01]  /*0370*/  FFMA R24, R21, R24, R26 ;  /* 0x0000001815187223 */ /* 0x004fe2000000001a */
[----:B------:R-:W-:-:S02]  /*0380*/  IMAD.WIDE R26, R15, 0x4, R12 ;  /* 0x000000040f1a7825 */ /* 0x000fc400078e020c */
[----:B------:R-:W2:Y:S04]  /*0390*/  LDG.E R21, desc[UR6][R2.64] ;  /* 0x0000000602157981 */ /* 0x000ea8000c1e1900 */
[----:B------:R-:W2:Y:S01]  /*03a0*/  LDG.E R12, desc[UR6][R2.64+0x4] ;  /* 0x00000406020c7981 */ /* 0x000ea2000c1e1900 */
[----:B-1----:R-:W-:-:S03]  /*03b0*/  IMAD.WIDE R4, R15, 0x4, R26 ;  /* 0x000000040f047825 */ /* 0x002fc600078e021a */
[----:B------:R-:W2:Y:S04]  /*03c0*/  LDG.E R13, desc[UR6][R2.64+0xc] ;  /* 0x00000c06020d7981 */ /* 0x000ea8000c1e1900 */
[----:B------:R-:W2:Y:S04]  /*03d0*/  LDG.E R4, desc[UR6][R4.64] ;  /* 0x0000000604047981 */ /* 0x000ea8000c1e1900 */
[----:B------:R-:W2:Y:S01]  /*03e0*/  LDG.E R3, desc[UR6][R26.64] ;  /* 0x000000061a037981 */ /* 0x000ea2000c1e1900 */
[----:B---3--:R-:W-:Y:S01]  /*03f0*/  FFMA R10, R23, R10, R24 ;  /* 0x0000000a170a7223 */ /* 0x008fe20000000018 */
[----:B------:R-:W-:-:S03]  /*0400*/  IADD3 R20, PT, PT, R20, 0x8, RZ ;  /* 0x0000000814147810 */ /* 0x000fc60007ffe0ff */
[----:B----4-:R-:W-:Y:S01]  /*0410*/  FFMA R10, R29, R28, R10 ;  /* 0x0000001c1d0a7223 */ /* 0x010fe2000000000a */
[----:B------:R-:W-:Y:S02]  /*0420*/  ISETP.NE.AND P1, PT, R20, RZ, PT ;  /* 0x000000ff1400720c */ /* 0x000fe40003f25270 */
[----:B------:R-:W-:Y:S01]  /*0430*/  LEA R22, R15, R22, 0x3 ;  /* 0x000000160f167211 */ /* 0x000fe200078e18ff */
[----:B-----5:R-:W-:Y:S01]  /*0440*/  FFMA R6, R9, R6, R10 ;  /* 0x0000000609067223 */ /* 0x020fe2000000000a */
[----:B------:R-:W-:-:S03]  /*0450*/  IADD3 R16, PT, PT, R16, 0x8, RZ ;  /* 0x0000000810107810 */ /* 0x000fc60007ffe0ff */
[----:B--2---:R-:W-:-:S04]  /*0460*/  FFMA R7, R21, R7, R6 ;  /* 0x0000000715077223 */ /* 0x004fc80000000006 */
[----:B------:R-:W-:-:S04]  /*0470*/  FFMA R7, R12, R11, R7 ;  /* 0x0000000b0c077223 */ /* 0x000fc80000000007 */
[----:B------:R-:W-:-:S04]  /*0480*/  FFMA R8, R8, R3, R7 ;  /* 0x0000000308087223 */ /* 0x000fc80000000007 */
[----:B------:R-:W-:Y:S01]  /*0490*/  FFMA R26, R13, R4, R8 ;  /* 0x000000040d1a7223 */ /* 0x000fe20000000008 */
[----:B------:R-:W-:Y:S06]  /*04a0*/  @P1 BRA `(.L_x_2) ;  /* 0xfffffffc005c1947 */ /* 0x000fec000383ffff */
.L_x_1:
[----:B------:R-:W-:Y:S05]  /*04b0*/  @!P0 BRA `(.L_x_0) ;  /* 0x0000000000d48947 */ /* 0x000fea0003800000 */
[----:B------:R-:W-:Y:S02]  /*04c0*/  ISETP.GE.U32.AND P0, PT, R25, 0x4, PT ;  /* 0x000000041900780c */ /* 0x000fe40003f06070 */
[----:B------:R-:W-:-:S04]  /*04d0*/  LOP3.LUT R12, R14, 0x3, RZ, 0xc0, !PT ;  /* 0x000000030e0c7812 */ /* 0x000fc800078ec0ff */
[----:B------:R-:W-:-:S07]  /*04e0*/  ISETP.NE.AND P1, PT, R12, RZ, PT ;  /* 0x000000ff0c00720c */ /* 0x000fce0003f25270 */
[----:B------:R-:W-:Y:S06]  /*04f0*/  @!P0 BRA `(.L_x_3) ;  /* 0x0000000000588947 */ /* 0x000fec0003800000 */
[----:B------:R-:W0:Y:S01]  /*0500*/  LDC.64 R8, c[0x0][0x398] ;  /* 0x0000e600ff087b82 */ /* 0x000e220000000a00 */
[----:B------:R-:W-:Y:S01]  /*0510*/  IMAD R7, R19, R15, R0 ;  /* 0x0000000f13077224 */ /* 0x000fe200078e0200 */
[----:B------:R-:W-:-:S06]  /*0520*/  IADD3 R5, PT, PT, R18, R19, RZ ;  /* 0x0000001312057210 */ /* 0x000fcc0007ffe0ff */
[----:B------:R-:W1:Y:S01]  /*0530*/  LDC.64 R2, c[0x0][0x390] ;  /* 0x0000e400ff027b82 */ /* 0x000e620000000a00 */
[----:B0-----:R-:W-:-:S04]  /*0540*/  IMAD.WIDE R8, R7, 0x4, R8 ;  /* 0x0000000407087825 */ /* 0x001fc800078e0208 */
[----:B------:R-:W-:Y:S02]  /*0550*/  IMAD.WIDE R10, R15, 0x4, R8 ;  /* 0x000000040f0a7825 */ /* 0x000fe400078e0208 */
[----:B------:R-:W2:Y:S02]  /*0560*/  LDG.E R8, desc[UR6][R8.64] ;  /* 0x0000000608087981 */ /* 0x000ea4000c1e1900 */
[----:B-1----:R-:W-:-:S04]  /*0570*/  IMAD.WIDE R2, R5, 0x4, R2 ;  /* 0x0000000405027825 */ /* 0x002fc800078e0202 */
[C---:B------:R-:W-:Y:S01]  /*0580*/  IMAD.WIDE R4, R15.reuse, 0x4, R10 ;  /* 0x000000040f047825 */ /* 0x040fe200078e020a */
[----:B------:R-:W2:Y:S04]  /*0590*/  LDG.E R13, desc[UR6][R2.64] ;  /* 0x00000006020d7981 */ /* 0x000ea8000c1e1900 */
[----:B------:R-:W3:Y:S01]  /*05a0*/  LDG.E R10, desc[UR6][R10.64] ;  /* 0x000000060a0a7981 */ /* 0x000ee2000c1e1900 */
[----:B------:R-:W-:-:S03]  /*05b0*/  IMAD.WIDE R6, R15, 0x4, R4 ;  /* 0x000000040f067825 */ /* 0x000fc600078e0204 */
[----:B------:R-:W3:Y:S04]  /*05c0*/  LDG.E R16, desc[UR6][R2.64+0x4] ;  /* 0x0000040602107981 */ /* 0x000ee8000c1e1900 */
[----:B------:R-:W4:Y:S04]  /*05d0*/  LDG.E R21, desc[UR6][R4.64] ;  /* 0x0000000604157981 */ /* 0x000f28000c1e1900 */
[----:B------:R-:W4:Y:S04]  /*05e0*/  LDG.E R20, desc[UR6][R2.64+0x8] ;  /* 0x0000080602147981 */ /* 0x000f28000c1e1900 */
[----:B------:R-:W5:Y:S04]  /*05f0*/  LDG.E R22, desc[UR6][R2.64+0xc] ;  /* 0x00000c0602167981 */ /* 0x000f68000c1e1900 */
[----:B------:R-:W5:Y:S01]  /*0600*/  LDG.E R6, desc[UR6][R6.64] ;  /* 0x0000000606067981 */ /* 0x000f62000c1e1900 */
[----:B------:R-:W-:Y:S01]  /*0610*/  IADD3 R19, PT, PT, R19, 0x4, RZ ;  /* 0x0000000413137810 */ /* 0x000fe20007ffe0ff */
[----:B--2---:R-:W-:-:S04]  /*0620*/  FFMA R13, R13, R8, R26 ;  /* 0x000000080d0d7223 */ /* 0x004fc8000000001a */
[----:B---3--:R-:W-:-:S04]  /*0630*/  FFMA R13, R16, R10, R13 ;  /* 0x0000000a100d7223 */ /* 0x008fc8000000000d */
[----:B----4-:R-:W-:-:S04]  /*0640*/  FFMA R13, R20, R21, R13 ;  /* 0x00000015140d7223 */ /* 0x010fc8000000000d */
[----:B-----5:R-:W-:-:S07]  /*0650*/  FFMA R26, R22, R6, R13 ;  /* 0x00000006161a7223 */ /* 0x020fce000000000d */
.L_x_3:
[----:B------:R-:W-:Y:S05]  /*0660*/  @!P1 BRA `(.L_x_0) ;  /* 0x0000000000689947 */ /* 0x000fea0003800000 */
[----:B------:R-:W0:Y:S01]  /*0670*/  LDC.64 R6, c[0x0][0x398] ;  /* 0x0000e600ff067b82 */ /* 0x000e220000000a00 */
[----:B------:R-:W-:Y:S02]  /*0680*/  ISETP.NE.AND P0, PT, R12, 0x1, PT ;  /* 0x000000010c00780c */ /* 0x000fe40003f05270 */
[----:B------:R-:W-:-:S04]  /*0690*/  LOP3.LUT R10, R14, 0x1, RZ, 0xc0, !PT ;  /* 0x000000010e0a7812 */ /* 0x000fc800078ec0ff */
[----:B------:R-:W-:Y:S01]  /*06a0*/  ISETP.NE.U32.AND P1, PT, R10, 0x1, PT ;  /* 0x000000010a00780c */ /* 0x000fe20003f25070 */
[----:B------:R-:W1:Y:S06]  /*06b0*/  LDC.64 R8, c[0x0][0x390] ;  /* 0x0000e400ff087b82 */ /* 0x000e6c0000000a00 */
[C---:B------:R-:W-:Y:S01]  /*06c0*/  @P0 IMAD R13, R19.reuse, R15, R0 ;  /* 0x0000000f130d0224 */ /* 0x040fe200078e0200 */
[----:B------:R-:W-:Y:S01]  /*06d0*/  @P0 IADD3 R11, PT, PT, R18, R19, RZ ;  /* 0x00000013120b0210 */ /* 0x000fe20007ffe0ff */
[----:B------:R-:W2:Y:S01]  /*06e0*/  LDC.64 R4, c[0x0][0x390] ;  /* 0x0000e400ff047b82 */ /* 0x000ea20000000a00 */
[----:B------:R-:W-:-:S07]  /*06f0*/  @P0 IADD3 R19, PT, PT, R19, 0x2, RZ ;  /* 0x0000000213130810 */ /* 0x000fce0007ffe0ff */
[----:B------:R-:W3:Y:S01]  /*0700*/  LDC.64 R2, c[0x0][0x398] ;  /* 0x0000e600ff027b82 */ /* 0x000ee20000000a00 */
[----:B0-----:R-:W-:Y:S01]  /*0710*/  @P0 IMAD.WIDE R6, R13, 0x4, R6 ;  /* 0x000000040d060825 */ /* 0x001fe200078e0206 */
[----:B------:R-:W-:-:S03]  /*0720*/  @!P1 IADD3 R13, PT, PT, R18, R19, RZ ;  /* 0x00000013120d9210 */ /* 0x000fc60007ffe0ff */
[----:B------:R-:W-:Y:S01]  /*0730*/  @!P1 IMAD R19, R19, R15, R0 ;  /* 0x0000000f13139224 */ /* 0x000fe200078e0200 */
[----:B------:R-:W4:Y:S01]  /*0740*/  @P0 LDG.E R12, desc[UR6][R6.64] ;  /* 0x00000006060c0981 */ /* 0x000f22000c1e1900 */
[----:B-1----:R-:W-:-:S04]  /*0750*/  @P0 IMAD.WIDE R8, R11, 0x4, R8 ;  /* 0x000000040b080825 */ /* 0x002fc800078e0208 */
[----:B------:R-:W-:Y:S01]  /*0760*/  @P0 IMAD.WIDE R10, R15, 0x4, R6 ;  /* 0x000000040f0a0825 */ /* 0x000fe200078e0206 */
[----:B------:R-:W5:Y:S04]  /*0770*/  @P0 LDG.E R21, desc[UR6][R8.64+0x4] ;  /* 0x0000040608150981 */ /* 0x000f68000c1e1900 */
[----:B------:R-:W4:Y:S01]  /*0780*/  @P0 LDG.E R15, desc[UR6][R8.64] ;  /* 0x00000006080f0981 */ /* 0x000f22000c1e1900 */
[----:B--2---:R-:W-:-:S03]  /*0790*/  @!P1 IMAD.WIDE R4, R13, 0x4, R4 ;  /* 0x000000040d049825 */ /* 0x004fc600078e0204 */
[----:B------:R-:W5:Y:S01]  /*07a0*/  @P0 LDG.E R10, desc[UR6][R10.64] ;  /* 0x000000060a0a0981 */ /* 0x000f62000c1e1900 */
[----:B---3--:R-:W-:-:S03]  /*07b0*/  @!P1 IMAD.WIDE R2, R19, 0x4, R2 ;  /* 0x0000000413029825 */ /* 0x008fc600078e0202 */
[----:B------:R-:W2:Y:S04]  /*07c0*/  @!P1 LDG.E R5, desc[UR6][R4.64] ;  /* 0x0000000604059981 */ /* 0x000ea8000c1e1900 */
[----:B------:R-:W2:Y:S01]  /*07d0*/  @!P1 LDG.E R2, desc[UR6][R2.64] ;  /* 0x0000000602029981 */ /* 0x000ea2000c1e1900 */
[----:B----4-:R-:W-:-:S04]  /*07e0*/  @P0 FFMA R12, R15, R12, R26 ;  /* 0x0000000c0f0c0223 */ /* 0x010fc8000000001a */
[----:B-----5:R-:W-:-:S04]  /*07f0*/  @P0 FFMA R26, R21, R10, R12 ;  /* 0x0000000a151a0223 */ /* 0x020fc8000000000c */
[----:B--2---:R-:W-:-:S07]  /*0800*/  @!P1 FFMA R26, R5, R2, R26 ;  /* 0x00000002051a9223 */ /* 0x004fce000000001a */
.L_x_0:
[----:B------:R-:W0:Y:S01]  /*0810*/  LDC.64 R2, c[0x0][0x3a0] ;  /* 0x0000e800ff027b82 */ /* 0x000e220000000a00 */
[----:B------:R-:W-:-:S04]  /*0820*/  IMAD R17, R17, R14, R0 ;  /* 0x0000000e11117224 */ /* 0x000fc800078e0200 */
[----:B0-----:R-:W-:-:S05]  /*0830*/  IMAD.WIDE R2, R17, 0x4, R2 ;  /* 0x0000000411027825 */ /* 0x001fca00078e0202 */
[----:B------:R-:W-:Y:S01]  /*0840*/  STG.E desc[UR6][R2.64], R26 ;  /* 0x0000001a02007986 */ /* 0x000fe2000c101906 */
[----:B------:R-:W-:Y:S05]  /*0850*/  EXIT ;  /* 0x000000000000794d */ /* 0x000fea0003800000 */
.L_x_4:
[----:B------:R-:W-:-:S00]  /*0860*/  BRA `(.L_x_4) ;  /* 0xfffffffc00fc7947 */ /* 0x000fc0000383ffff */
[----:B------:R-:W-:-:S00]  /*0870*/  NOP ;  /* 0x0000000000007918 */ /* 0x000fc00000000000 */
        /* <DEDUP_REMOVED lines=8> */
.L_x_5:


//--------------------- .nv.shared.reserved.0     --------------------------
	.section	.nv.shared.reserved.0,"aw",@nobits
	.weak		__nv_reservedSMEM_offset_0_alias
	.size		__nv_reservedSMEM_offset_0_alias, 0, 64
	.other		__nv_reservedSMEM_offset_0_alias,@"STO_CUDA_RESERVED_SHARED STV_DEFAULT"
__nv_reservedSMEM_offset_0_alias:
	.zero		0
	.zero		64


//--------------------- .nv.constant0._Z17MatrixMulFunctioniiiPfS_S_ --------------------------
	.section	.nv.constant0._Z17MatrixMulFunctioniiiPfS_S_,"a",@progbits
	.sectionflags	@""
	.align	4
.nv.constant0._Z17MatrixMulFunctioniiiPfS_S_:
	.zero		936


//--------------------- SYMBOLS --------------------------

	.type		.nv.reservedSmem.offset0,@object
	.size		.nv.reservedSmem.offset0,0x4
